	.headerflags	@"EF_CUDA_TEXMODE_UNIFIED EF_CUDA_64BIT_ADDRESS EF_CUDA_ACCELERATORS EF_CUDA_SM90 EF_CUDA_VIRTUAL_SM(EF_CUDA_SM90)"
	.elftype	@"ET_EXEC"


//--------------------- .nv.info                  --------------------------
	.section	.nv.info,"",@"SHT_CUDA_INFO"
	.align	4


	//----- nvinfo : EIATTR_REGCOUNT
	.align		4
        /*0000*/ 	.byte	0x04, 0x2f
        /*0002*/ 	.short	(.L_1 - .L_0)
	.align		4
.L_0:
        /*0004*/ 	.word	index@(triton_poi_fused__weight_norm_interface_convolution_12)
        /*0008*/ 	.word	0x0000001b


	//----- nvinfo : EIATTR_MIN_STACK_SIZE
	.align		4
.L_1:
        /*000c*/ 	.byte	0x04, 0x12
        /*000e*/ 	.short	(.L_3 - .L_2)
	.align		4
.L_2:
        /*0010*/ 	.word	index@(triton_poi_fused__weight_norm_interface_convolution_12)
        /*0014*/ 	.word	0x00000000


	//----- nvinfo : EIATTR_FRAME_SIZE
	.align		4
.L_3:
        /*0018*/ 	.byte	0x04, 0x11
        /*001a*/ 	.short	(.L_5 - .L_4)
	.align		4
.L_4:
        /*001c*/ 	.word	index@(triton_poi_fused__weight_norm_interface_convolution_12)
        /*0020*/ 	.word	0x00000000


	//----- nvinfo : EIATTR_MIN_STACK_SIZE
	.align		4
.L_5:
        /*0024*/ 	.byte	0x04, 0x12
        /*0026*/ 	.short	(.L_7 - .L_6)
	.align		4
.L_6:
        /*0028*/ 	.word	index@(triton_poi_fused__weight_norm_interface_convolution_12)
        /*002c*/ 	.word	0x00000000
.L_7:


//--------------------- .nv.info.triton_poi_fused__weight_norm_interface_convolution_12 --------------------------
	.section	.nv.info.triton_poi_fused__weight_norm_interface_convolution_12,"",@"SHT_CUDA_INFO"
	.sectionflags	@""
	.align	4


	//----- nvinfo : EIATTR_CUDA_API_VERSION
	.align		4
        /*0000*/ 	.byte	0x04, 0x37
        /*0002*/ 	.short	(.L_9 - .L_8)
.L_8:
        /*0004*/ 	.word	0x0000007c


	//----- nvinfo : EIATTR_KPARAM_INFO
	.align		4
.L_9:
        /*0008*/ 	.byte	0x04, 0x17
        /*000a*/ 	.short	(.L_11 - .L_10)
.L_10:
        /*000c*/ 	.word	0x00000000
        /*0010*/ 	.short	0x0006
        /*0012*/ 	.short	0x002c
        /*0014*/ 	.byte	0x00, 0xf0, 0x11, 0x00


	//----- nvinfo : EIATTR_KPARAM_INFO
	.align		4
.L_11:
        /*0018*/ 	.byte	0x04, 0x17
        /*001a*/ 	.short	(.L_13 - .L_12)
.L_12:
        /*001c*/ 	.word	0x00000000
        /*0020*/ 	.short	0x0005
        /*0022*/ 	.short	0x0028
        /*0024*/ 	.byte	0x00, 0xf0, 0x11, 0x00


	//----- nvinfo : EIATTR_KPARAM_INFO
	.align		4
.L_13:
        /*0028*/ 	.byte	0x04, 0x17
        /*002a*/ 	.short	(.L_15 - .L_14)
.L_14:
        /*002c*/ 	.word	0x00000000
        /*0030*/ 	.short	0x0004
        /*0032*/ 	.short	0x0020
        /*0034*/ 	.byte	0x00, 0xf4, 0x21, 0x00


	//----- nvinfo : EIATTR_KPARAM_INFO
	.align		4
.L_15:
        /*0038*/ 	.byte	0x04, 0x17
        /*003a*/ 	.short	(.L_17 - .L_16)
.L_16:
        /*003c*/ 	.word	0x00000000
        /*0040*/ 	.short	0x0003
        /*0042*/ 	.short	0x0018
        /*0044*/ 	.byte	0x00, 0xf4, 0x21, 0x00


	//----- nvinfo : EIATTR_KPARAM_INFO
	.align		4
.L_17:
        /*0048*/ 	.byte	0x04, 0x17
        /*004a*/ 	.short	(.L_19 - .L_18)
.L_18:
        /*004c*/ 	.word	0x00000000
        /*0050*/ 	.short	0x0002
        /*0052*/ 	.short	0x0010
        /*0054*/ 	.byte	0x00, 0xf4, 0x21, 0x00


	//----- nvinfo : EIATTR_KPARAM_INFO
	.align		4
.L_19:
        /*0058*/ 	.byte	0x04, 0x17
        /*005a*/ 	.short	(.L_21 - .L_20)
.L_20:
        /*005c*/ 	.word	0x00000000
        /*0060*/ 	.short	0x0001
        /*0062*/ 	.short	0x0008
        /*0064*/ 	.byte	0x00, 0xf4, 0x21, 0x00


	//----- nvinfo : EIATTR_KPARAM_INFO
	.align		4
.L_21:
        /*0068*/ 	.byte	0x04, 0x17
        /*006a*/ 	.short	(.L_23 - .L_22)
.L_22:
        /*006c*/ 	.word	0x00000000
        /*0070*/ 	.short	0x0000
        /*0072*/ 	.short	0x0000
        /*0074*/ 	.byte	0x00, 0xf4, 0x21, 0x00


	//----- nvinfo : EIATTR_SPARSE_MMA_MASK
	.align		4
.L_23:
        /*0078*/ 	.byte	0x03, 0x50
        /*007a*/ 	.short	0x0000


	//----- nvinfo : EIATTR_MAXREG_COUNT
	.align		4
        /*007c*/ 	.byte	0x03, 0x1b
        /*007e*/ 	.short	0x00ff


	//----- nvinfo : EIATTR_EXIT_INSTR_OFFSETS
	.align		4
        /*0080*/ 	.byte	0x04, 0x1c
        /*0082*/ 	.short	(.L_25 - .L_24)


	//   ....[0]....
.L_24:
        /*0084*/ 	.word	0x00000710


	//   ....[1]....
        /*0088*/ 	.word	0x00000730


	//----- nvinfo : EIATTR_REQNTID
	.align		4
.L_25:
        /*008c*/ 	.byte	0x04, 0x10
        /*008e*/ 	.short	(.L_27 - .L_26)
.L_26:
        /*0090*/ 	.word	0x00000080
        /*0094*/ 	.word	0x00000001
        /*0098*/ 	.word	0x00000001


	//----- nvinfo : EIATTR_CBANK_PARAM_SIZE
	.align		4
.L_27:
        /*009c*/ 	.byte	0x03, 0x19
        /*009e*/ 	.short	0x0030


	//----- nvinfo : EIATTR_PARAM_CBANK
	.align		4
        /*00a0*/ 	.byte	0x04, 0x0a
        /*00a2*/ 	.short	(.L_29 - .L_28)
	.align		4
.L_28:
        /*00a4*/ 	.word	index@(.nv.constant0.triton_poi_fused__weight_norm_interface_convolution_12)
        /*00a8*/ 	.short	0x0210
        /*00aa*/ 	.short	0x0030


	//----- nvinfo : EIATTR_SW_WAR
	.align		4
.L_29:
        /*00ac*/ 	.byte	0x04, 0x36
        /*00ae*/ 	.short	(.L_31 - .L_30)
.L_30:
        /*00b0*/ 	.word	0x00000008
.L_31:


//--------------------- .nv.callgraph             --------------------------
	.section	.nv.callgraph,"",@"SHT_CUDA_CALLGRAPH"
	.align	4
	.sectionentsize	8
	.align		4
        /*0000*/ 	.word	0x00000000
	.align		4
        /*0004*/ 	.word	0xffffffff
	.align		4
        /*0008*/ 	.word	0x00000000
	.align		4
        /*000c*/ 	.word	0xfffffffe
	.align		4
        /*0010*/ 	.word	0x00000000
	.align		4
        /*0014*/ 	.word	0xfffffffd
	.align		4
        /*0018*/ 	.word	0x00000000
	.align		4
        /*001c*/ 	.word	0xfffffffc


//--------------------- .text.triton_poi_fused__weight_norm_interface_convolution_12 --------------------------
	.section	.text.triton_poi_fused__weight_norm_interface_convolution_12,"ax",@progbits
	.sectionflags	@"SHF_BARRIERS=1"
	.align	128
        .global         triton_poi_fused__weight_norm_interface_convolution_12
        .type           triton_poi_fused__weight_norm_interface_convolution_12,@function
        .size           triton_poi_fused__weight_norm_interface_convolution_12,(.L_x_1 - triton_poi_fused__weight_norm_interface_convolution_12)
        .other          triton_poi_fused__weight_norm_interface_convolution_12,@"STO_CUDA_ENTRY STV_DEFAULT"
triton_poi_fused__weight_norm_interface_convolution_12:
.text.triton_poi_fused__weight_norm_interface_convolution_12:
[----:B------:R-:W0:Y:S01]  /*0000*/  LDC R1, c[0x0][0x28] ;  /* 0x00000a00ff017b82 */ /* 0x000e220000000800 */
[----:B------:R-:W1:Y:S07]  /*0010*/  S2R R0, SR_CTAID.Y ;  /* 0x0000000000007919 */ /* 0x000e6e0000002600 */
[----:B------:R-:W2:Y:S01]  /*0020*/  LDC.64 R4, c[0x0][0x220] ;  /* 0x00008800ff047b82 */ /* 0x000ea20000000a00 */
[----:B------:R-:W-:Y:S01]  /*0030*/  ULDC.64 UR6, c[0x0][0x208] ;  /* 0x0000820000067ab9 */ /* 0x000fe20000000a00 */
[----:B------:R-:W3:Y:S01]  /*0040*/  S2R R3, SR_TID.X ;  /* 0x0000000000037919 */ /* 0x000ee20000002100 */
[----:B------:R-:W4:Y:S05]  /*0050*/  S2R R8, SR_CTAID.X ;  /* 0x0000000000087919 */ /* 0x000f2a0000002500 */
[----:B------:R-:W5:Y:S08]  /*0060*/  LDC.64 R12, c[0x0][0x218] ;  /* 0x00008600ff0c7b82 */ /* 0x000f700000000a00 */
[----:B------:R-:W5:Y:S01]  /*0070*/  LDC.64 R10, c[0x0][0x210] ;  /* 0x00008400ff0a7b82 */ /* 0x000f620000000a00 */
[----:B-1----:R-:W-:Y:S01]  /*0080*/  IMAD.SHL.U32 R2, R0, 0x10, RZ ;  /* 0x0000001000027824 */ /* 0x002fe200078e00ff */
[----:B------:R-:W-:Y:S01]  /*0090*/  SHF.R.S32.HI R0, RZ, 0x1b, R0 ;  /* 0x0000001bff007819 */ /* 0x000fe20000011400 */
[----:B---3--:R-:W-:-:S03]  /*00a0*/  IMAD.SHL.U32 R7, R3, 0x4, RZ ;  /* 0x0000000403077824 */ /* 0x008fc600078e00ff */
[----:B------:R-:W-:Y:S02]  /*00b0*/  SGXT R0, R0, 0x1 ;  /* 0x000000010000781a */ /* 0x000fe40000000200 */
[----:B------:R-:W-:-:S04]  /*00c0*/  LOP3.LUT R7, R2, 0xc, R7, 0xf8, !PT ;  /* 0x0000000c02077812 */ /* 0x000fc800078ef807 */
[----:B------:R-:W-:-:S04]  /*00d0*/  LEA.HI R0, R0, R7, RZ, 0x5 ;  /* 0x0000000700007211 */ /* 0x000fc800078f28ff */
[----:B------:R-:W-:-:S05]  /*00e0*/  SHF.R.S32.HI R15, RZ, 0x5, R0 ;  /* 0x00000005ff0f7819 */ /* 0x000fca0000011400 */
[----:B--2---:R-:W-:-:S05]  /*00f0*/  IMAD.WIDE R4, R15, 0x4, R4 ;  /* 0x000000040f047825 */ /* 0x004fca00078e0204 */
[----:B------:R1:W2:Y:S01]  /*0100*/  LDG.E.EL R14, desc[UR6][R4.64] ;  /* 0x00000006040e7981 */ /* 0x0002a2000c2e1900 */
[----:B------:R-:W-:Y:S01]  /*0110*/  SHF.R.U32.HI R9, RZ, 0x2, R3 ;  /* 0x00000002ff097819 */ /* 0x000fe20000011603 */
[----:B----4-:R-:W-:Y:S01]  /*0120*/  IMAD.SHL.U32 R8, R8, 0x20, RZ ;  /* 0x0000002008087824 */ /* 0x010fe200078e00ff */
[----:B------:R-:W-:Y:S01]  /*0130*/  LOP3.LUT R0, R0, 0xffffffe0, RZ, 0xc0, !PT ;  /* 0xffffffe000007812 */ /* 0x000fe200078ec0ff */
[----:B-----5:R-:W-:Y:S01]  /*0140*/  IMAD.WIDE R12, R15, 0x4, R12 ;  /* 0x000000040f0c7825 */ /* 0x020fe200078e020c */
[----:B------:R-:W-:-:S03]  /*0150*/  SGXT.U32 R9, R9, 0x5 ;  /* 0x000000050909781a */ /* 0x000fc60000000000 */
[----:B------:R-:W-:Y:S01]  /*0160*/  IMAD.IADD R7, R7, 0x1, -R0 ;  /* 0x0000000107077824 */ /* 0x000fe200078e0a00 */
[----:B------:R-:W-:Y:S01]  /*0170*/  LOP3.LUT R0, R8, R9, RZ, 0xfc, !PT ;  /* 0x0000000908007212 */ /* 0x000fe200078efcff */
[----:B------:R-:W3:Y:S01]  /*0180*/  LDG.E.EL R12, desc[UR6][R12.64] ;  /* 0x000000060c0c7981 */ /* 0x000ee2000c2e1900 */
[----:B-1----:R-:W-:Y:S02]  /*0190*/  CS2R R4, SRZ ;  /* 0x0000000000047805 */ /* 0x002fe4000001ff00 */
[C---:B------:R-:W-:Y:S01]  /*01a0*/  ISETP.GE.AND P0, PT, R0.reuse, 0x19, PT ;  /* 0x000000190000780c */ /* 0x040fe20003f06270 */
[----:B------:R-:W-:-:S04]  /*01b0*/  IMAD R6, R0, 0x20, R7 ;  /* 0x0000002000067824 */ /* 0x000fc800078e0207 */
[----:B------:R-:W-:Y:S01]  /*01c0*/  IMAD R0, R15, 0x320, R6 ;  /* 0x000003200f007824 */ /* 0x000fe200078e0206 */
[----:B------:R-:W-:-:S03]  /*01d0*/  CS2R R6, SRZ ;  /* 0x0000000000067805 */ /* 0x000fc6000001ff00 */
[----:B0-----:R-:W-:-:S05]  /*01e0*/  IMAD.WIDE R10, R0, 0x4, R10 ;  /* 0x00000004000a7825 */ /* 0x001fca00078e020a */
[----:B------:R0:W4:Y:S01]  /*01f0*/  @!P0 LDG.E.EL.128 R4, desc[UR6][R10.64] ;  /* 0x000000060a048981 */ /* 0x000122000c2e1d00 */
[----:B------:R-:W1:Y:S01]  /*0200*/  S2UR UR5, SR_CgaCtaId ;  /* 0x00000000000579c3 */ /* 0x000e620000008800 */
[----:B------:R-:W-:Y:S01]  /*0210*/  IMAD.SHL.U32 R15, R3, 0x80, RZ ;  /* 0x00000080030f7824 */ /* 0x000fe200078e00ff */
[----:B------:R-:W-:Y:S01]  /*0220*/  UMOV UR4, 0x400 ;  /* 0x0000040000047882 */ /* 0x000fe20000000000 */
[----:B------:R-:W-:-:S04]  /*0230*/  SHF.R.U32.HI R19, RZ, 0x5, R3 ;  /* 0x00000005ff137819 */ /* 0x000fc80000011603 */
[----:B------:R-:W-:Y:S02]  /*0240*/  SGXT.U32 R19, R19, 0x2 ;  /* 0x000000021313781a */ /* 0x000fe40000000000 */
[----:B0-----:R-:W-:Y:S02]  /*0250*/  LOP3.LUT R10, R15, 0x180, RZ, 0xc0, !PT ;  /* 0x000001800f0a7812 */ /* 0x001fe400078ec0ff */
[----:B------:R-:W-:Y:S02]  /*0260*/  LOP3.LUT R19, R2, R19, RZ, 0xfc, !PT ;  /* 0x0000001302137212 */ /* 0x000fe400078efcff */
[C---:B------:R-:W-:Y:S02]  /*0270*/  LOP3.LUT R11, R10.reuse, 0x20, RZ, 0xfc, !PT ;  /* 0x000000200a0b7812 */ /* 0x040fe400078efcff */
[----:B------:R-:W-:Y:S02]  /*0280*/  LOP3.LUT R9, R10, R9, RZ, 0xfc, !PT ;  /* 0x000000090a097212 */ /* 0x000fe400078efcff */
[----:B------:R-:W-:Y:S01]  /*0290*/  LOP3.LUT R2, R19, 0x4, RZ, 0xfc, !PT ;  /* 0x0000000413027812 */ /* 0x000fe200078efcff */
[----:B-1----:R-:W-:-:S06]  /*02a0*/  UPRMT UR4, UR5, 0x654, UR4 ;  /* 0x0000065405047896 */ /* 0x002fcc0008000004 */
[----:B------:R-:W-:-:S05]  /*02b0*/  LEA.HI R18, R11, UR4, RZ, 0x1d ;  /* 0x000000040b127c11 */ /* 0x000fca000f8fe8ff */
[----:B------:R-:W-:Y:S01]  /*02c0*/  IMAD R18, R9, 0x4, R18 ;  /* 0x0000000409127824 */ /* 0x000fe200078e0212 */
[C---:B--2---:R-:W-:Y:S02]  /*02d0*/  FSETP.GT.AND P1, PT, |R14|.reuse, 8.50705917302346158658e+37, PT ;  /* 0x7e8000000e00780b */ /* 0x044fe40003f24200 */
[----:B------:R-:W-:-:S11]  /*02e0*/  FSETP.GEU.AND P2, PT, |R14|, 1.175494350822287508e-38, PT ;  /* 0x008000000e00780b */ /* 0x000fd60003f4e200 */
[----:B------:R-:W-:Y:S01]  /*02f0*/  @P1 FMUL R14, R14, 0.25 ;  /* 0x3e8000000e0e1820 */ /* 0x000fe20000400000 */
[----:B---3--:R-:W-:-:S03]  /*0300*/  @P1 FMUL R12, R12, 0.25 ;  /* 0x3e8000000c0c1820 */ /* 0x008fc60000400000 */
[----:B------:R-:W-:Y:S01]  /*0310*/  @!P2 FMUL R14, R14, 16777216 ;  /* 0x4b8000000e0ea820 */ /* 0x000fe20000400000 */
[----:B------:R-:W-:-:S03]  /*0320*/  @!P2 FMUL R12, R12, 16777216 ;  /* 0x4b8000000c0ca820 */ /* 0x000fc60000400000 */
[----:B------:R0:W1:Y:S02]  /*0330*/  MUFU.RCP R13, R14 ;  /* 0x0000000e000d7308 */ /* 0x0000640000001000 */
[----:B0-----:R-:W-:-:S04]  /*0340*/  LOP3.LUT R14, R10, 0x60, RZ, 0xfc, !PT ;  /* 0x000000600a0e7812 */ /* 0x001fc800078efcff */
[----:B------:R-:W-:Y:S01]  /*0350*/  LEA.HI R14, R14, UR4, RZ, 0x1d ;  /* 0x000000040e0e7c11 */ /* 0x000fe2000f8fe8ff */
[----:B-1----:R-:W-:Y:S01]  /*0360*/  FMUL R13, R13, R12 ;  /* 0x0000000c0d0d7220 */ /* 0x002fe20000400000 */
[C---:B------:R-:W-:Y:S02]  /*0370*/  LOP3.LUT R12, R10.reuse, 0x40, RZ, 0xfc, !PT ;  /* 0x000000400a0c7812 */ /* 0x040fe400078efcff */
[----:B------:R-:W-:Y:S01]  /*0380*/  LEA.HI R10, R10, UR4, RZ, 0x1d ;  /* 0x000000040a0a7c11 */ /* 0x000fe2000f8fe8ff */
[C---:B----4-:R-:W-:Y:S01]  /*0390*/  FMUL R4, R13.reuse, R4 ;  /* 0x000000040d047220 */ /* 0x050fe20000400000 */
[----:B------:R-:W-:Y:S01]  /*03a0*/  LEA.HI R12, R12, UR4, RZ, 0x1d ;  /* 0x000000040c0c7c11 */ /* 0x000fe2000f8fe8ff */
[C---:B------:R-:W-:Y:S01]  /*03b0*/  FMUL R5, R13.reuse, R5 ;  /* 0x000000050d057220 */ /* 0x040fe20000400000 */
[----:B------:R-:W-:Y:S01]  /*03c0*/  FMUL R6, R13, R6 ;  /* 0x000000060d067220 */ /* 0x000fe20000400000 */
[----:B------:R-:W-:Y:S02]  /*03d0*/  IMAD R11, R9, 0x4, R10 ;  /* 0x00000004090b7824 */ /* 0x000fe400078e020a */
[----:B------:R-:W-:Y:S01]  /*03e0*/  FMUL R7, R13, R7 ;  /* 0x000000070d077220 */ /* 0x000fe20000400000 */
[C---:B------:R-:W-:Y:S01]  /*03f0*/  IMAD R17, R9.reuse, 0x4, R12 ;  /* 0x0000000409117824 */ /* 0x040fe200078e020c */
[----:B------:R-:W-:Y:S01]  /*0400*/  SHF.R.U32.HI R10, RZ, 0x3, R3 ;  /* 0x00000003ff0a7819 */ /* 0x000fe20000011603 */
[----:B------:R-:W-:Y:S01]  /*0410*/  IMAD R20, R9, 0x4, R14 ;  /* 0x0000000409147824 */ /* 0x000fe200078e020e */
[----:B------:R-:W-:Y:S01]  /*0420*/  STS [R11], R4 ;  /* 0x000000040b007388 */ /* 0x000fe20000000800 */
[----:B------:R-:W-:-:S02]  /*0430*/  LOP3.LUT R9, R3, 0x7f, RZ, 0xc0, !PT ;  /* 0x0000007f03097812 */ /* 0x000fc400078ec0ff */
[----:B------:R-:W-:Y:S01]  /*0440*/  LOP3.LUT R10, R10, 0xc, RZ, 0xc0, !PT ;  /* 0x0000000c0a0a7812 */ /* 0x000fe200078ec0ff */
[----:B------:R-:W-:Y:S01]  /*0450*/  STS [R18+0x80], R5 ;  /* 0x0000800512007388 */ /* 0x000fe20000000800 */
[C---:B------:R-:W-:Y:S02]  /*0460*/  LOP3.LUT R12, R9.reuse, 0x80, RZ, 0xfc, !PT ;  /* 0x00000080090c7812 */ /* 0x040fe400078efcff */
[C---:B------:R-:W-:Y:S01]  /*0470*/  LOP3.LUT R13, R9.reuse, 0x100, RZ, 0xfc, !PT ;  /* 0x00000100090d7812 */ /* 0x040fe200078efcff */
[----:B------:R0:W-:Y:S01]  /*0480*/  STS [R17+0x100], R6 ;  /* 0x0001000611007388 */ /* 0x0001e20000000800 */
[----:B------:R-:W-:Y:S01]  /*0490*/  LOP3.LUT R14, R9, 0x180, RZ, 0xfc, !PT ;  /* 0x00000180090e7812 */ /* 0x000fe200078efcff */
[----:B------:R-:W-:Y:S01]  /*04a0*/  VIADD R10, R10, UR4 ;  /* 0x000000040a0a7c36 */ /* 0x000fe20008000000 */
[----:B------:R-:W-:Y:S01]  /*04b0*/  SHF.R.U32.HI R12, RZ, 0x3, R12 ;  /* 0x00000003ff0c7819 */ /* 0x000fe2000001160c */
[----:B------:R1:W-:Y:S01]  /*04c0*/  STS [R20+0x180], R7 ;  /* 0x0001800714007388 */ /* 0x0003e20000000800 */
[----:B------:R-:W-:-:S02]  /*04d0*/  SHF.R.U32.HI R13, RZ, 0x3, R13 ;  /* 0x00000003ff0d7819 */ /* 0x000fc4000001160d */
[----:B------:R-:W-:Y:S02]  /*04e0*/  SHF.R.U32.HI R14, RZ, 0x3, R14 ;  /* 0x00000003ff0e7819 */ /* 0x000fe4000001160e */
[----:B------:R-:W-:Y:S02]  /*04f0*/  LOP3.LUT R12, R12, 0x1c, RZ, 0xc0, !PT ;  /* 0x0000001c0c0c7812 */ /* 0x000fe400078ec0ff */
[----:B------:R-:W-:Y:S02]  /*0500*/  LOP3.LUT R13, R13, 0x2c, RZ, 0xc0, !PT ;  /* 0x0000002c0d0d7812 */ /* 0x000fe400078ec0ff */
[----:B------:R-:W-:Y:S01]  /*0510*/  LOP3.LUT R14, R14, 0x3c, RZ, 0xc0, !PT ;  /* 0x0000003c0e0e7812 */ /* 0x000fe200078ec0ff */
[----:B------:R-:W-:Y:S01]  /*0520*/  VIADD R12, R12, UR4 ;  /* 0x000000040c0c7c36 */ /* 0x000fe20008000000 */
[----:B0-----:R-:W-:Y:S01]  /*0530*/  LOP3.LUT R17, R8, 0x1f, R3, 0xf8, !PT ;  /* 0x0000001f08117812 */ /* 0x001fe200078ef803 */
[----:B------:R-:W-:Y:S01]  /*0540*/  VIADD R22, R13, UR4 ;  /* 0x000000040d167c36 */ /* 0x000fe20008000000 */
[----:B------:R-:W-:Y:S01]  /*0550*/  LOP3.LUT R3, R19, 0x8, RZ, 0xfc, !PT ;  /* 0x0000000813037812 */ /* 0x000fe200078efcff */
[----:B------:R-:W-:Y:S01]  /*0560*/  VIADD R24, R14, UR4 ;  /* 0x000000040e187c36 */ /* 0x000fe20008000000 */
[----:B------:R-:W-:Y:S01]  /*0570*/  BAR.SYNC.DEFER_BLOCKING 0x0 ;  /* 0x0000000000007b1d */ /* 0x000fe20000010000 */
[----:B------:R-:W-:Y:S01]  /*0580*/  IMAD R14, R9, 0x4, R10 ;  /* 0x00000004090e7824 */ /* 0x000fe200078e020a */
[----:B------:R-:W-:Y:S01]  /*0590*/  ISETP.GE.AND P1, PT, R17, 0x19, PT ;  /* 0x000000191100780c */ /* 0x000fe20003f26270 */
[----:B------:R-:W-:Y:S01]  /*05a0*/  IMAD R16, R9, 0x4, R12 ;  /* 0x0000000409107824 */ /* 0x000fe200078e020c */
[----:B------:R-:W-:Y:S01]  /*05b0*/  LOP3.LUT R8, R19, 0xc, RZ, 0xfc, !PT ;  /* 0x0000000c13087812 */ /* 0x000fe200078efcff */
[----:B------:R-:W-:-:S03]  /*05c0*/  IMAD R15, R9, 0x4, R22 ;  /* 0x00000004090f7824 */ /* 0x000fc600078e0216 */
[----:B------:R-:W0:Y:S01]  /*05d0*/  LDC.64 R12, c[0x0][0x228] ;  /* 0x00008a00ff0c7b82 */ /* 0x000e220000000a00 */
[----:B------:R-:W-:Y:S02]  /*05e0*/  IMAD R9, R9, 0x4, R24 ;  /* 0x0000000409097824 */ /* 0x000fe400078e0218 */
[--C-:B------:R-:W-:Y:S02]  /*05f0*/  IMAD R19, R19, 0x19, R17.reuse ;  /* 0x0000001913137824 */ /* 0x100fe400078e0211 */
[--C-:B------:R-:W-:Y:S02]  /*0600*/  IMAD R21, R2, 0x19, R17.reuse ;  /* 0x0000001902157824 */ /* 0x100fe400078e0211 */
[--C-:B------:R-:W-:Y:S01]  /*0610*/  IMAD R23, R3, 0x19, R17.reuse ;  /* 0x0000001903177824 */ /* 0x100fe200078e0211 */
[----:B------:R-:W2:Y:S01]  /*0620*/  LDC.64 R10, c[0x0][0x230] ;  /* 0x00008c00ff0a7b82 */ /* 0x000ea20000000a00 */
[----:B------:R-:W-:Y:S01]  /*0630*/  IMAD R17, R8, 0x19, R17 ;  /* 0x0000001908117824 */ /* 0x000fe200078e0211 */
[----:B------:R-:W3:Y:S04]  /*0640*/  LDS R14, [R14] ;  /* 0x000000000e0e7984 */ /* 0x000ee80000000800 */
[----:B------:R-:W4:Y:S01]  /*0650*/  LDS R16, [R16+0x200] ;  /* 0x0002000010107984 */ /* 0x000f220000000800 */
[----:B0-----:R-:W-:-:S03]  /*0660*/  IMAD.WIDE R2, R19, 0x4, R12 ;  /* 0x0000000413027825 */ /* 0x001fc600078e020c */
[----:B------:R-:W0:Y:S01]  /*0670*/  LDS R15, [R15+0x400] ;  /* 0x000400000f0f7984 */ /* 0x000e220000000800 */
[----:B------:R-:W-:-:S03]  /*0680*/  IMAD.WIDE R18, R21, 0x4, R12 ;  /* 0x0000000415127825 */ /* 0x000fc600078e020c */
[----:B------:R-:W5:Y:S01]  /*0690*/  LDS R9, [R9+0x600] ;  /* 0x0006000009097984 */ /* 0x000f620000000800 */
[----:B-1----:R-:W-:-:S04]  /*06a0*/  IMAD.WIDE R20, R23, 0x4, R12 ;  /* 0x0000000417147825 */ /* 0x002fc800078e020c */
[----:B------:R-:W-:-:S04]  /*06b0*/  IMAD.WIDE R12, R17, 0x4, R12 ;  /* 0x00000004110c7825 */ /* 0x000fc800078e020c */
[----:B--2---:R-:W-:Y:S01]  /*06c0*/  IMAD.WIDE R10, R0, 0x4, R10 ;  /* 0x00000004000a7825 */ /* 0x004fe200078e020a */
[----:B---3--:R1:W-:Y:S04]  /*06d0*/  @!P1 STG.E desc[UR6][R2.64], R14 ;  /* 0x0000000e02009986 */ /* 0x0083e8000c101906 */
[----:B----4-:R1:W-:Y:S04]  /*06e0*/  @!P1 STG.E desc[UR6][R18.64], R16 ;  /* 0x0000001012009986 */ /* 0x0103e8000c101906 */
[----:B0-----:R1:W-:Y:S04]  /*06f0*/  @!P1 STG.E desc[UR6][R20.64], R15 ;  /* 0x0000000f14009986 */ /* 0x0013e8000c101906 */
[----:B-----5:R1:W-:Y:S01]  /*0700*/  @!P1 STG.E desc[UR6][R12.64], R9 ;  /* 0x000000090c009986 */ /* 0x0203e2000c101906 */
[----:B------:R-:W-:Y:S05]  /*0710*/  @P0 EXIT ;  /* 0x000000000000094d */ /* 0x000fea0003800000 */
[----:B------:R-:W-:Y:S01]  /*0720*/  STG.E.128 desc[UR6][R10.64], R4 ;  /* 0x000000040a007986 */ /* 0x000fe2000c101d06 */
[----:B------:R-:W-:Y:S05]  /*0730*/  EXIT ;  /* 0x000000000000794d */ /* 0x000fea0003800000 */
.L_x_0:
[----:B------:R-:W-:-:S00]  /*0740*/  BRA `(.L_x_0) ;  /* 0xfffffffc00fc7947 */ /* 0x000fc0000383ffff */
[----:B------:R-:W-:-:S00]  /*0750*/  NOP ;  /* 0x0000000000007918 */ /* 0x000fc00000000000 */
        /* <DEDUP_REMOVED lines=10> */
.L_x_1:


//--------------------- .nv.shared.triton_poi_fused__weight_norm_interface_convolution_12 --------------------------
	.section	.nv.shared.triton_poi_fused__weight_norm_interface_convolution_12,"aw",@nobits
	.sectionflags	@""
	.align	16
	.zero		1024


//--------------------- .nv.constant0.triton_poi_fused__weight_norm_interface_convolution_12 --------------------------
	.section	.nv.constant0.triton_poi_fused__weight_norm_interface_convolution_12,"a",@progbits
	.sectionflags	@""
	.align	4
.nv.constant0.triton_poi_fused__weight_norm_interface_convolution_12:
	.zero		576
